//
// Generated by NVIDIA NVVM Compiler
//
// Compiler Build ID: CL-36424714
// Cuda compilation tools, release 13.0, V13.0.88
// Based on NVVM 20.0.0
//

.version 9.0
.target sm_100
.address_size 64

	// .globl	_Z10array_copyPiS_i

.visible .entry _Z10array_copyPiS_i(
	.param .u64 .ptr .align 1 _Z10array_copyPiS_i_param_0,
	.param .u64 .ptr .align 1 _Z10array_copyPiS_i_param_1,
	.param .u32 _Z10array_copyPiS_i_param_2
)
{
	.reg .pred 	%p<2>;
	.reg .b32 	%r<7>;
	.reg .b64 	%rd<8>;

	ld.param.u64 	%rd1, [_Z10array_copyPiS_i_param_0];
	ld.param.u64 	%rd2, [_Z10array_copyPiS_i_param_1];
	ld.param.u32 	%r2, [_Z10array_copyPiS_i_param_2];
	mov.u32 	%r3, %ctaid.x;
	mov.u32 	%r4, %ntid.x;
	mov.u32 	%r5, %tid.x;
	mad.lo.s32 	%r1, %r3, %r4, %r5;
	setp.ge.s32 	%p1, %r1, %r2;
	@%p1 bra 	$L__BB0_2;
	cvta.to.global.u64 	%rd3, %rd1;
	cvta.to.global.u64 	%rd4, %rd2;
	mul.wide.s32 	%rd5, %r1, 4;
	add.s64 	%rd6, %rd3, %rd5;
	ld.global.u32 	%r6, [%rd6];
	add.s64 	%rd7, %rd4, %rd5;
	st.global.u32 	[%rd7], %r6;
$L__BB0_2:
	ret;

}


// ===== COMPILED SASS (sm_100) =====

	.target	sm_100

	.elftype	@"ET_EXEC"


//--------------------- .note.nv.tkinfo           --------------------------
	.section	.note.nv.tkinfo,"",@"SHT_NOTE"
	.sectionflags	@"SHF_NOTE_NV_TKINFO"
	.tkinfo
        /*0018*/ 	.word	0x00000002
        /*0030*/ 	.string	""
        /*0030*/ 	.string	"ptxas"
        /*0030*/ 	.string	"Cuda compilation tools, release 13.0, V13.0.88"
        /*0030*/ 	.string	"Build cuda_13.0.r13.0/compiler.36424714_0"
        /*0030*/ 	.string	"-arch sm_100 -m 64 "



//--------------------- .note.nv.cuinfo           --------------------------
	.section	.note.nv.cuinfo,"",@"SHT_NOTE"
	.sectionflags	@"SHF_NOTE_NV_CUINFO"
        /*0018*/ 	.short	0x0002
        /*001a*/ 	.short	0x0064
        /*001c*/ 	.short	0x0082
	.zero		2


//--------------------- .nv.info                  --------------------------
	.section	.nv.info,"",@"SHT_CUDA_INFO"
	.align	4


	//----- nvinfo : EIATTR_REGCOUNT
	.align		4
        /*0000*/ 	.byte	0x04, 0x2f
        /*0002*/ 	.short	(.L_1 - .L_0)
	.align		4
.L_0:
        /*0004*/ 	.word	index@(_Z10array_copyPiS_i)
        /*0008*/ 	.word	0x0000000a


	//----- nvinfo : EIATTR_FRAME_SIZE
	.align		4
.L_1:
        /*000c*/ 	.byte	0x04, 0x11
        /*000e*/ 	.short	(.L_3 - .L_2)
	.align		4
.L_2:
        /*0010*/ 	.word	index@(_Z10array_copyPiS_i)
        /*0014*/ 	.word	0x00000000


	//----- nvinfo : EIATTR_MIN_STACK_SIZE
	.align		4
.L_3:
        /*0018*/ 	.byte	0x04, 0x12
        /*001a*/ 	.short	(.L_5 - .L_4)
	.align		4
.L_4:
        /*001c*/ 	.word	index@(_Z10array_copyPiS_i)
        /*0020*/ 	.word	0x00000000
.L_5:


//--------------------- .nv.compat                --------------------------
	.section	.nv.compat,"",@"SHT_CUDA_COMPAT_INFO"
	.align	4
        /*0000*/ 	.byte	0x02, 0x09, 0x00, 0x00, 0x02, 0x02, 0x01, 0x00, 0x02, 0x05, 0x05, 0x00, 0x03, 0x07, 0x01, 0x01
        /*0010*/ 	.byte	0x02, 0x03, 0x00, 0x00, 0x02, 0x06, 0x01, 0x00, 0x04, 0x0b, 0x08, 0x00, 0x09, 0x00, 0x00, 0x00
        /*0020*/ 	.byte	0x00, 0x00, 0x00, 0x00


//--------------------- .nv.info._Z10array_copyPiS_i --------------------------
	.section	.nv.info._Z10array_copyPiS_i,"",@"SHT_CUDA_INFO"
	.sectionflags	@""
	.align	4


	//----- nvinfo : EIATTR_CUDA_API_VERSION
	.align		4
        /*0000*/ 	.byte	0x04, 0x37
        /*0002*/ 	.short	(.L_7 - .L_6)
.L_6:
        /*0004*/ 	.word	0x00000082


	//----- nvinfo : EIATTR_KPARAM_INFO
	.align		4
.L_7:
        /*0008*/ 	.byte	0x04, 0x17
        /*000a*/ 	.short	(.L_9 - .L_8)
.L_8:
        /*000c*/ 	.word	0x00000000
        /*0010*/ 	.short	0x0002
        /*0012*/ 	.short	0x0010
        /*0014*/ 	.byte	0x00, 0xf0, 0x11, 0x00


	//----- nvinfo : EIATTR_KPARAM_INFO
	.align		4
.L_9:
        /*0018*/ 	.byte	0x04, 0x17
        /*001a*/ 	.short	(.L_11 - .L_10)
.L_10:
        /*001c*/ 	.word	0x00000000
        /*0020*/ 	.short	0x0001
        /*0022*/ 	.short	0x0008
        /*0024*/ 	.byte	0x00, 0xf5, 0x21, 0x00


	//----- nvinfo : EIATTR_KPARAM_INFO
	.align		4
.L_11:
        /*0028*/ 	.byte	0x04, 0x17
        /*002a*/ 	.short	(.L_13 - .L_12)
.L_12:
        /*002c*/ 	.word	0x00000000
        /*0030*/ 	.short	0x0000
        /*0032*/ 	.short	0x0000
        /*0034*/ 	.byte	0x00, 0xf5, 0x21, 0x00


	//----- nvinfo : EIATTR_SPARSE_MMA_MASK
	.align		4
.L_13:
        /*0038*/ 	.byte	0x03, 0x50
        /*003a*/ 	.short	0x0000


	//----- nvinfo : EIATTR_MAXREG_COUNT
	.align		4
        /*003c*/ 	.byte	0x03, 0x1b
        /*003e*/ 	.short	0x00ff


	//----- nvinfo : EIATTR_MERCURY_ISA_VERSION
	.align		4
        /*0040*/ 	.byte	0x03, 0x5f
        /*0042*/ 	.short	0x0101


	//----- nvinfo : EIATTR_VRC_CTA_INIT_COUNT
	.align		4
        /*0044*/ 	.byte	0x02, 0x4a
	.zero		1
	.zero		1


	//----- nvinfo : EIATTR_EXIT_INSTR_OFFSETS
	.align		4
        /*0048*/ 	.byte	0x04, 0x1c
        /*004a*/ 	.short	(.L_15 - .L_14)


	//   ....[0]....
.L_14:
        /*004c*/ 	.word	0x00000070


	//   ....[1]....
        /*0050*/ 	.word	0x000000f0


	//----- nvinfo : EIATTR_CBANK_PARAM_SIZE
	.align		4
.L_15:
        /*0054*/ 	.byte	0x03, 0x19
        /*0056*/ 	.short	0x0014


	//----- nvinfo : EIATTR_PARAM_CBANK
	.align		4
        /*0058*/ 	.byte	0x04, 0x0a
        /*005a*/ 	.short	(.L_17 - .L_16)
	.align		4
.L_16:
        /*005c*/ 	.word	index@(.nv.constant0._Z10array_copyPiS_i)
        /*0060*/ 	.short	0x0380
        /*0062*/ 	.short	0x0014


	//----- nvinfo : EIATTR_SW_WAR
	.align		4
.L_17:
        /*0064*/ 	.byte	0x04, 0x36
        /*0066*/ 	.short	(.L_19 - .L_18)
.L_18:
        /*0068*/ 	.word	0x00000008
.L_19:


//--------------------- .nv.callgraph             --------------------------
	.section	.nv.callgraph,"",@"SHT_CUDA_CALLGRAPH"
	.align	4
	.sectionentsize	8
	.align		4
        /*0000*/ 	.word	0x00000000
	.align		4
        /*0004*/ 	.word	0xffffffff
	.align		4
        /*0008*/ 	.word	0x00000000
	.align		4
        /*000c*/ 	.word	0xfffffffe
	.align		4
        /*0010*/ 	.word	0x00000000
	.align		4
        /*0014*/ 	.word	0xfffffffd
	.align		4
        /*0018*/ 	.word	0x00000000
	.align		4
        /*001c*/ 	.word	0xfffffffc


//--------------------- .text._Z10array_copyPiS_i --------------------------
	.section	.text._Z10array_copyPiS_i,"ax",@progbits
	.align	128
        .global         _Z10array_copyPiS_i
        .type           _Z10array_copyPiS_i,@function
        .size           _Z10array_copyPiS_i,(.L_x_1 - _Z10array_copyPiS_i)
        .other          _Z10array_copyPiS_i,@"STO_CUDA_ENTRY STV_DEFAULT"
_Z10array_copyPiS_i:
.text._Z10array_copyPiS_i:
[----:B------:R-:W-:Y:S01]  /*0000*/  LDC R1, c[0x0][0x37c] ;  /* 0x0000df00ff017b82 */ /* 0x000fe20000000800 */
[----:B------:R-:W0:Y:S07]  /*0010*/  S2R R0, SR_TID.X ;  /* 0x0000000000007919 */ /* 0x000e2e0000002100 */
[----:B------:R-:W0:Y:S01]  /*0020*/  S2UR UR4, SR_CTAID.X ;  /* 0x00000000000479c3 */ /* 0x000e220000002500 */
[----:B------:R-:W1:Y:S07]  /*0030*/  LDCU UR5, c[0x0][0x390] ;  /* 0x00007200ff0577ac */ /* 0x000e6e0008000800 */
[----:B------:R-:W0:Y:S02]  /*0040*/  LDC R7, c[0x0][0x360] ;  /* 0x0000d800ff077b82 */ /* 0x000e240000000800 */
[----:B0-----:R-:W-:-:S05]  /*0050*/  IMAD R7, R7, UR4, R0 ;  /* 0x0000000407077c24 */ /* 0x001fca000f8e0200 */
[----:B-1----:R-:W-:-:S13]  /*0060*/  ISETP.GE.AND P0, PT, R7, UR5, PT ;  /* 0x0000000507007c0c */ /* 0x002fda000bf06270 */
[----:B------:R-:W-:Y:S05]  /*0070*/  @P0 EXIT ;  /* 0x000000000000094d */ /* 0x000fea0003800000 */
[----:B------:R-:W0:Y:S01]  /*0080*/  LDC.64 R2, c[0x0][0x380] ;  /* 0x0000e000ff027b82 */ /* 0x000e220000000a00 */
[----:B------:R-:W1:Y:S07]  /*0090*/  LDCU.64 UR4, c[0x0][0x358] ;  /* 0x00006b00ff0477ac */ /* 0x000e6e0008000a00 */
[----:B------:R-:W2:Y:S01]  /*00a0*/  LDC.64 R4, c[0x0][0x388] ;  /* 0x0000e200ff047b82 */ /* 0x000ea20000000a00 */
[----:B0-----:R-:W-:-:S06]  /*00b0*/  IMAD.WIDE R2, R7, 0x4, R2 ;  /* 0x0000000407027825 */ /* 0x001fcc00078e0202 */
[----:B-1----:R-:W3:Y:S01]  /*00c0*/  LDG.E R3, desc[UR4][R2.64] ;  /* 0x0000000402037981 */ /* 0x002ee2000c1e1900 */
[----:B--2---:R-:W-:-:S05]  /*00d0*/  IMAD.WIDE R4, R7, 0x4, R4 ;  /* 0x0000000407047825 */ /* 0x004fca00078e0204 */
[----:B---3--:R-:W-:Y:S01]  /*00e0*/  STG.E desc[UR4][R4.64], R3 ;  /* 0x0000000304007986 */ /* 0x008fe2000c101904 */
[----:B------:R-:W-:Y:S05]  /*00f0*/  EXIT ;  /* 0x000000000000794d */ /* 0x000fea0003800000 */
.L_x_0:
[----:B------:R-:W-:-:S00]  /*0100*/  BRA `(.L_x_0) ;  /* 0xfffffffc00fc7947 */ /* 0x000fc0000383ffff */
[----:B------:R-:W-:-:S00]  /*0110*/  NOP ;  /* 0x0000000000007918 */ /* 0x000fc00000000000 */
        /* <DEDUP_REMOVED lines=14> */
.L_x_1:


//--------------------- .nv.shared.reserved.0     --------------------------
	.section	.nv.shared.reserved.0,"aw",@nobits
	.weak		__nv_reservedSMEM_offset_0_alias
	.size		__nv_reservedSMEM_offset_0_alias, 0, 64
	.other		__nv_reservedSMEM_offset_0_alias,@"STO_CUDA_RESERVED_SHARED STV_DEFAULT"
__nv_reservedSMEM_offset_0_alias:
	.zero		0
	.zero		64


//--------------------- .nv.constant0._Z10array_copyPiS_i --------------------------
	.section	.nv.constant0._Z10array_copyPiS_i,"a",@progbits
	.sectionflags	@""
	.align	4
.nv.constant0._Z10array_copyPiS_i:
	.zero		916


//--------------------- SYMBOLS --------------------------

	.type		.nv.reservedSmem.offset0,@object
	.size		.nv.reservedSmem.offset0,0x4
